//
// Generated by NVIDIA NVVM Compiler
//
// Compiler Build ID: CL-36424714
// Cuda compilation tools, release 13.0, V13.0.88
// Based on NVVM 20.0.0
//

.version 9.0
.target sm_100
.address_size 64

	// .globl	_Z7nn_diffPfS_S_ii
.extern .func  (.param .b32 func_retval0) vprintf
(
	.param .b64 vprintf_param_0,
	.param .b64 vprintf_param_1
)
;
// _ZZ11nn_diff_addPfS_iiE5sdata has been demoted
.global .align 1 .b8 $str[16] = {37, 100, 32, 37, 102, 32, 37, 100, 58, 37, 102, 32, 37, 102, 10};
.global .align 1 .b8 $str$1[61] = {105, 58, 37, 100, 32, 108, 111, 99, 97, 116, 105, 111, 110, 58, 37, 100, 32, 99, 111, 108, 117, 109, 110, 95, 115, 105, 122, 101, 58, 37, 100, 32, 119, 101, 105, 103, 104, 116, 58, 37, 102, 32, 105, 110, 100, 101, 120, 58, 37, 100, 32, 105, 110, 112, 117, 116, 58, 37, 102, 10};

.visible .entry _Z7nn_diffPfS_S_ii(
	.param .u64 .ptr .align 1 _Z7nn_diffPfS_S_ii_param_0,
	.param .u64 .ptr .align 1 _Z7nn_diffPfS_S_ii_param_1,
	.param .u64 .ptr .align 1 _Z7nn_diffPfS_S_ii_param_2,
	.param .u32 _Z7nn_diffPfS_S_ii_param_3,
	.param .u32 _Z7nn_diffPfS_S_ii_param_4
)
{
	.local .align 8 .b8 	__local_depot0[40];
	.reg .b64 	%SP;
	.reg .b64 	%SPL;
	.reg .pred 	%p<2>;
	.reg .b32 	%r<10>;
	.reg .b32 	%f<7>;
	.reg .b64 	%rd<16>;
	.reg .b64 	%fd<4>;

	mov.u64 	%SPL, __local_depot0;
	cvta.local.u64 	%SP, %SPL;
	ld.param.u64 	%rd1, [_Z7nn_diffPfS_S_ii_param_0];
	ld.param.u64 	%rd2, [_Z7nn_diffPfS_S_ii_param_1];
	ld.param.u64 	%rd3, [_Z7nn_diffPfS_S_ii_param_2];
	ld.param.u32 	%r2, [_Z7nn_diffPfS_S_ii_param_3];
	ld.param.u32 	%r3, [_Z7nn_diffPfS_S_ii_param_4];
	mov.u32 	%r4, %ntid.x;
	mov.u32 	%r5, %ctaid.x;
	mov.u32 	%r6, %tid.x;
	mad.lo.s32 	%r1, %r4, %r5, %r6;
	setp.ge.s32 	%p1, %r1, %r3;
	@%p1 bra 	$L__BB0_2;
	add.u64 	%rd4, %SP, 0;
	add.u64 	%rd5, %SPL, 0;
	cvta.to.global.u64 	%rd6, %rd1;
	cvta.to.global.u64 	%rd7, %rd2;
	cvta.to.global.u64 	%rd8, %rd3;
	rem.s32 	%r7, %r1, %r2;
	mul.wide.s32 	%rd9, %r7, 4;
	add.s64 	%rd10, %rd6, %rd9;
	ld.global.f32 	%f1, [%rd10];
	mul.wide.s32 	%rd11, %r1, 4;
	add.s64 	%rd12, %rd7, %rd11;
	ld.global.f32 	%f2, [%rd12];
	sub.f32 	%f3, %f1, %f2;
	mul.f32 	%f4, %f3, %f3;
	add.s64 	%rd13, %rd8, %rd11;
	st.global.f32 	[%rd13], %f4;
	cvt.f64.f32 	%fd1, %f4;
	ld.global.f32 	%f5, [%rd10];
	cvt.f64.f32 	%fd2, %f5;
	ld.global.f32 	%f6, [%rd12];
	cvt.f64.f32 	%fd3, %f6;
	st.local.u32 	[%rd5], %r1;
	st.local.f64 	[%rd5+8], %fd1;
	st.local.u32 	[%rd5+16], %r7;
	st.local.f64 	[%rd5+24], %fd2;
	st.local.f64 	[%rd5+32], %fd3;
	mov.u64 	%rd14, $str;
	cvta.global.u64 	%rd15, %rd14;
	{ // callseq 0, 0
	.param .b64 param0;
	st.param.b64 	[param0], %rd15;
	.param .b64 param1;
	st.param.b64 	[param1], %rd4;
	.param .b32 retval0;
	call.uni (retval0), 
	vprintf, 
	(
	param0, 
	param1
	);
	ld.param.b32 	%r8, [retval0];
	} // callseq 0
	bar.sync 	0;
$L__BB0_2:
	ret;

}
	// .globl	_Z11nn_diff_addPfS_ii
.visible .entry _Z11nn_diff_addPfS_ii(
	.param .u64 .ptr .align 1 _Z11nn_diff_addPfS_ii_param_0,
	.param .u64 .ptr .align 1 _Z11nn_diff_addPfS_ii_param_1,
	.param .u32 _Z11nn_diff_addPfS_ii_param_2,
	.param .u32 _Z11nn_diff_addPfS_ii_param_3
)
{
	.reg .pred 	%p<5>;
	.reg .b32 	%r<16>;
	.reg .b32 	%f<6>;
	.reg .b64 	%rd<9>;
	// demoted variable
	.shared .align 4 .b8 _ZZ11nn_diff_addPfS_iiE5sdata[32];
	ld.param.u64 	%rd2, [_Z11nn_diff_addPfS_ii_param_0];
	ld.param.u64 	%rd1, [_Z11nn_diff_addPfS_ii_param_1];
	cvta.to.global.u64 	%rd3, %rd2;
	mov.u32 	%r1, %tid.x;
	mov.u32 	%r2, %ctaid.x;
	mov.u32 	%r3, %ntid.x;
	mad.lo.s32 	%r7, %r2, %r3, %r1;
	mul.wide.u32 	%rd4, %r7, 4;
	add.s64 	%rd5, %rd3, %rd4;
	ld.global.f32 	%f1, [%rd5];
	shl.b32 	%r8, %r1, 2;
	mov.u32 	%r9, _ZZ11nn_diff_addPfS_iiE5sdata;
	add.s32 	%r4, %r9, %r8;
	st.shared.f32 	[%r4], %f1;
	bar.sync 	0;
	setp.lt.u32 	%p1, %r3, 2;
	@%p1 bra 	$L__BB1_5;
	mov.b32 	%r15, 1;
$L__BB1_2:
	shl.b32 	%r6, %r15, 1;
	add.s32 	%r11, %r6, -1;
	and.b32  	%r12, %r11, %r1;
	setp.ne.s32 	%p2, %r12, 0;
	@%p2 bra 	$L__BB1_4;
	shl.b32 	%r13, %r15, 2;
	add.s32 	%r14, %r4, %r13;
	ld.shared.f32 	%f2, [%r14];
	ld.shared.f32 	%f3, [%r4];
	add.f32 	%f4, %f2, %f3;
	st.shared.f32 	[%r4], %f4;
$L__BB1_4:
	bar.sync 	0;
	setp.lt.u32 	%p3, %r6, %r3;
	mov.u32 	%r15, %r6;
	@%p3 bra 	$L__BB1_2;
$L__BB1_5:
	setp.ne.s32 	%p4, %r1, 0;
	@%p4 bra 	$L__BB1_7;
	ld.shared.f32 	%f5, [_ZZ11nn_diff_addPfS_iiE5sdata];
	cvta.to.global.u64 	%rd6, %rd1;
	mul.wide.u32 	%rd7, %r2, 4;
	add.s64 	%rd8, %rd6, %rd7;
	st.global.f32 	[%rd8], %f5;
$L__BB1_7:
	ret;

}
	// .globl	_Z16nn_weight_updatePfS_fS_ii
.visible .entry _Z16nn_weight_updatePfS_fS_ii(
	.param .u64 .ptr .align 1 _Z16nn_weight_updatePfS_fS_ii_param_0,
	.param .u64 .ptr .align 1 _Z16nn_weight_updatePfS_fS_ii_param_1,
	.param .f32 _Z16nn_weight_updatePfS_fS_ii_param_2,
	.param .u64 .ptr .align 1 _Z16nn_weight_updatePfS_fS_ii_param_3,
	.param .u32 _Z16nn_weight_updatePfS_fS_ii_param_4,
	.param .u32 _Z16nn_weight_updatePfS_fS_ii_param_5
)
{
	.local .align 16 .b8 	__local_depot2[32];
	.reg .b64 	%SP;
	.reg .b64 	%SPL;
	.reg .pred 	%p<4>;
	.reg .b32 	%r<14>;
	.reg .b32 	%f<12>;
	.reg .b64 	%rd<15>;
	.reg .b64 	%fd<5>;

	mov.u64 	%SPL, __local_depot2;
	cvta.local.u64 	%SP, %SPL;
	ld.param.u64 	%rd1, [_Z16nn_weight_updatePfS_fS_ii_param_0];
	ld.param.u64 	%rd2, [_Z16nn_weight_updatePfS_fS_ii_param_1];
	ld.param.f32 	%f1, [_Z16nn_weight_updatePfS_fS_ii_param_2];
	ld.param.u64 	%rd3, [_Z16nn_weight_updatePfS_fS_ii_param_3];
	ld.param.u32 	%r2, [_Z16nn_weight_updatePfS_fS_ii_param_4];
	ld.param.u32 	%r3, [_Z16nn_weight_updatePfS_fS_ii_param_5];
	mov.u32 	%r4, %ntid.x;
	mov.u32 	%r5, %ctaid.x;
	mov.u32 	%r6, %tid.x;
	mad.lo.s32 	%r1, %r4, %r5, %r6;
	setp.ge.s32 	%p1, %r1, %r3;
	@%p1 bra 	$L__BB2_2;
	add.u64 	%rd4, %SP, 0;
	add.u64 	%rd5, %SPL, 0;
	cvta.to.global.u64 	%rd6, %rd2;
	cvta.to.global.u64 	%rd7, %rd1;
	cvta.to.global.u64 	%rd8, %rd3;
	ld.global.f32 	%f2, [%rd8];
	setp.geu.f32 	%p2, %f2, 0f4B18967F;
	selp.f32 	%f3, 0f4B18967F, %f2, %p2;
	selp.s32 	%r7, -1, 0, %p2;
	ld.global.f32 	%f4, [%rd8+4];
	setp.lt.f32 	%p3, %f4, %f3;
	selp.b32 	%r8, 1, %r7, %p3;
	mad.lo.s32 	%r9, %r8, %r2, %r1;
	mul.wide.s32 	%rd9, %r9, 4;
	add.s64 	%rd10, %rd6, %rd9;
	ld.global.f32 	%f5, [%rd10];
	cvt.f64.f32 	%fd1, %f5;
	mul.wide.s32 	%rd11, %r1, 4;
	add.s64 	%rd12, %rd7, %rd11;
	ld.global.f32 	%f6, [%rd12];
	cvt.f64.f32 	%fd2, %f6;
	st.local.v4.u32 	[%rd5], {%r1, %r8, %r2, %r9};
	st.local.v2.f64 	[%rd5+16], {%fd1, %fd2};
	mov.u64 	%rd13, $str$1;
	cvta.global.u64 	%rd14, %rd13;
	{ // callseq 1, 0
	.param .b64 param0;
	st.param.b64 	[param0], %rd14;
	.param .b64 param1;
	st.param.b64 	[param1], %rd4;
	.param .b32 retval0;
	call.uni (retval0), 
	vprintf, 
	(
	param0, 
	param1
	);
	ld.param.b32 	%r10, [retval0];
	} // callseq 1
	ld.global.f32 	%f7, [%rd10];
	ld.global.f32 	%f8, [%rd12];
	sub.f32 	%f9, %f8, %f7;
	fma.rn.f32 	%f10, %f1, %f9, %f7;
	st.global.f32 	[%rd10], %f10;
	cvt.f64.f32 	%fd3, %f10;
	ld.global.f32 	%f11, [%rd12];
	cvt.f64.f32 	%fd4, %f11;
	st.local.v4.u32 	[%rd5], {%r1, %r8, %r2, %r9};
	st.local.v2.f64 	[%rd5+16], {%fd3, %fd4};
	{ // callseq 2, 0
	.param .b64 param0;
	st.param.b64 	[param0], %rd14;
	.param .b64 param1;
	st.param.b64 	[param1], %rd4;
	.param .b32 retval0;
	call.uni (retval0), 
	vprintf, 
	(
	param0, 
	param1
	);
	ld.param.b32 	%r12, [retval0];
	} // callseq 2
$L__BB2_2:
	ret;

}


// ===== COMPILED SASS (sm_100) =====

	.target	sm_100

	.elftype	@"ET_EXEC"


//--------------------- .note.nv.tkinfo           --------------------------
	.section	.note.nv.tkinfo,"",@"SHT_NOTE"
	.sectionflags	@"SHF_NOTE_NV_TKINFO"
	.tkinfo
        /*0018*/ 	.word	0x00000002
        /*0030*/ 	.string	""
        /*0030*/ 	.string	"ptxas"
        /*0030*/ 	.string	"Cuda compilation tools, release 13.0, V13.0.88"
        /*0030*/ 	.string	"Build cuda_13.0.r13.0/compiler.36424714_0"
        /*0030*/ 	.string	"-arch sm_100 -m 64 "



//--------------------- .note.nv.cuinfo           --------------------------
	.section	.note.nv.cuinfo,"",@"SHT_NOTE"
	.sectionflags	@"SHF_NOTE_NV_CUINFO"
        /*0018*/ 	.short	0x0002
        /*001a*/ 	.short	0x0064
        /*001c*/ 	.short	0x0082
	.zero		2


//--------------------- .nv.info                  --------------------------
	.section	.nv.info,"",@"SHT_CUDA_INFO"
	.align	4


	//----- nvinfo : EIATTR_REGCOUNT
	.align		4
        /*0000*/ 	.byte	0x04, 0x2f
        /*0002*/ 	.short	(.L_3 - .L_2)
	.align		4
.L_2:
        /*0004*/ 	.word	index@(_Z7nn_diffPfS_S_ii)
        /*0008*/ 	.word	0x00000018


	//----- nvinfo : EIATTR_FRAME_SIZE
	.align		4
.L_3:
        /*000c*/ 	.byte	0x04, 0x11
        /*000e*/ 	.short	(.L_5 - .L_4)
	.align		4
.L_4:
        /*0010*/ 	.word	index@(_Z7nn_diffPfS_S_ii)
        /*0014*/ 	.word	0x00000028


	//----- nvinfo : EIATTR_REGCOUNT
	.align		4
.L_5:
        /*0018*/ 	.byte	0x04, 0x2f
        /*001a*/ 	.short	(.L_7 - .L_6)
	.align		4
.L_6:
        /*001c*/ 	.word	index@(_Z11nn_diff_addPfS_ii)
        /*0020*/ 	.word	0x0000000b


	//----- nvinfo : EIATTR_FRAME_SIZE
	.align		4
.L_7:
        /*0024*/ 	.byte	0x04, 0x11
        /*0026*/ 	.short	(.L_9 - .L_8)
	.align		4
.L_8:
        /*0028*/ 	.word	index@(_Z11nn_diff_addPfS_ii)
        /*002c*/ 	.word	0x00000000


	//----- nvinfo : EIATTR_REGCOUNT
	.align		4
.L_9:
        /*0030*/ 	.byte	0x04, 0x2f
        /*0032*/ 	.short	(.L_11 - .L_10)
	.align		4
.L_10:
        /*0034*/ 	.word	index@(_Z16nn_weight_updatePfS_fS_ii)
        /*0038*/ 	.word	0x0000001e


	//----- nvinfo : EIATTR_FRAME_SIZE
	.align		4
.L_11:
        /*003c*/ 	.byte	0x04, 0x11
        /*003e*/ 	.short	(.L_13 - .L_12)
	.align		4
.L_12:
        /*0040*/ 	.word	index@(_Z16nn_weight_updatePfS_fS_ii)
        /*0044*/ 	.word	0x00000020


	//----- nvinfo : EIATTR_MIN_STACK_SIZE
	.align		4
.L_13:
        /*0048*/ 	.byte	0x04, 0x12
        /*004a*/ 	.short	(.L_15 - .L_14)
	.align		4
.L_14:
        /*004c*/ 	.word	index@(_Z16nn_weight_updatePfS_fS_ii)
        /*0050*/ 	.word	0x00000020


	//----- nvinfo : EIATTR_MIN_STACK_SIZE
	.align		4
.L_15:
        /*0054*/ 	.byte	0x04, 0x12
        /*0056*/ 	.short	(.L_17 - .L_16)
	.align		4
.L_16:
        /*0058*/ 	.word	index@(_Z11nn_diff_addPfS_ii)
        /*005c*/ 	.word	0x00000000


	//----- nvinfo : EIATTR_MIN_STACK_SIZE
	.align		4
.L_17:
        /*0060*/ 	.byte	0x04, 0x12
        /*0062*/ 	.short	(.L_19 - .L_18)
	.align		4
.L_18:
        /*0064*/ 	.word	index@(_Z7nn_diffPfS_S_ii)
        /*0068*/ 	.word	0x00000028
.L_19:


//--------------------- .nv.compat                --------------------------
	.section	.nv.compat,"",@"SHT_CUDA_COMPAT_INFO"
	.align	4
        /*0000*/ 	.byte	0x02, 0x09, 0x00, 0x00, 0x02, 0x02, 0x01, 0x00, 0x02, 0x05, 0x05, 0x00, 0x03, 0x07, 0x01, 0x01
        /*0010*/ 	.byte	0x02, 0x03, 0x00, 0x00, 0x02, 0x06, 0x01, 0x00, 0x04, 0x0b, 0x08, 0x00, 0x01, 0x00, 0x00, 0x00
        /*0020*/ 	.byte	0x00, 0x00, 0x00, 0x00


//--------------------- .nv.info._Z16nn_weight_updatePfS_fS_ii --------------------------
	.section	.nv.info._Z16nn_weight_updatePfS_fS_ii,"",@"SHT_CUDA_INFO"
	.sectionflags	@""
	.align	4


	//----- nvinfo : EIATTR_CUDA_API_VERSION
	.align		4
        /*0000*/ 	.byte	0x04, 0x37
        /*0002*/ 	.short	(.L_21 - .L_20)
.L_20:
        /*0004*/ 	.word	0x00000082


	//----- nvinfo : EIATTR_KPARAM_INFO
	.align		4
.L_21:
        /*0008*/ 	.byte	0x04, 0x17
        /*000a*/ 	.short	(.L_23 - .L_22)
.L_22:
        /*000c*/ 	.word	0x00000000
        /*0010*/ 	.short	0x0005
        /*0012*/ 	.short	0x0024
        /*0014*/ 	.byte	0x00, 0xf0, 0x11, 0x00


	//----- nvinfo : EIATTR_KPARAM_INFO
	.align		4
.L_23:
        /*0018*/ 	.byte	0x04, 0x17
        /*001a*/ 	.short	(.L_25 - .L_24)
.L_24:
        /*001c*/ 	.word	0x00000000
        /*0020*/ 	.short	0x0004
        /*0022*/ 	.short	0x0020
        /*0024*/ 	.byte	0x00, 0xf0, 0x11, 0x00


	//----- nvinfo : EIATTR_KPARAM_INFO
	.align		4
.L_25:
        /*0028*/ 	.byte	0x04, 0x17
        /*002a*/ 	.short	(.L_27 - .L_26)
.L_26:
        /*002c*/ 	.word	0x00000000
        /*0030*/ 	.short	0x0003
        /*0032*/ 	.short	0x0018
        /*0034*/ 	.byte	0x00, 0xf5, 0x21, 0x00


	//----- nvinfo : EIATTR_KPARAM_INFO
	.align		4
.L_27:
        /*0038*/ 	.byte	0x04, 0x17
        /*003a*/ 	.short	(.L_29 - .L_28)
.L_28:
        /*003c*/ 	.word	0x00000000
        /*0040*/ 	.short	0x0002
        /*0042*/ 	.short	0x0010
        /*0044*/ 	.byte	0x00, 0xf0, 0x11, 0x00


	//----- nvinfo : EIATTR_KPARAM_INFO
	.align		4
.L_29:
        /*0048*/ 	.byte	0x04, 0x17
        /*004a*/ 	.short	(.L_31 - .L_30)
.L_30:
        /*004c*/ 	.word	0x00000000
        /*0050*/ 	.short	0x0001
        /*0052*/ 	.short	0x0008
        /*0054*/ 	.byte	0x00, 0xf5, 0x21, 0x00


	//----- nvinfo : EIATTR_KPARAM_INFO
	.align		4
.L_31:
        /*0058*/ 	.byte	0x04, 0x17
        /*005a*/ 	.short	(.L_33 - .L_32)
.L_32:
        /*005c*/ 	.word	0x00000000
        /*0060*/ 	.short	0x0000
        /*0062*/ 	.short	0x0000
        /*0064*/ 	.byte	0x00, 0xf5, 0x21, 0x00


	//----- nvinfo : EIATTR_SPARSE_MMA_MASK
	.align		4
.L_33:
        /*0068*/ 	.byte	0x03, 0x50
        /*006a*/ 	.short	0x0000


	//----- nvinfo : EIATTR_MAXREG_COUNT
	.align		4
        /*006c*/ 	.byte	0x03, 0x1b
        /*006e*/ 	.short	0x00ff


	//----- nvinfo : EIATTR_EXTERNS
	.align		4
        /*0070*/ 	.byte	0x04, 0x0f
        /*0072*/ 	.short	(.L_35 - .L_34)


	//   ....[0]....
	.align		4
.L_34:
        /*0074*/ 	.word	index@(vprintf)


	//----- nvinfo : EIATTR_MERCURY_ISA_VERSION
	.align		4
.L_35:
        /*0078*/ 	.byte	0x03, 0x5f
        /*007a*/ 	.short	0x0101


	//----- nvinfo : EIATTR_VRC_CTA_INIT_COUNT
	.align		4
        /*007c*/ 	.byte	0x02, 0x4a
	.zero		1
	.zero		1


	//----- nvinfo : EIATTR_SYSCALL_OFFSETS
	.align		4
        /*0080*/ 	.byte	0x04, 0x46
        /*0082*/ 	.short	(.L_37 - .L_36)


	//   ....[0]....
.L_36:
        /*0084*/ 	.word	0x000002a0


	//   ....[1]....
        /*0088*/ 	.word	0x000003e0


	//----- nvinfo : EIATTR_EXIT_INSTR_OFFSETS
	.align		4
.L_37:
        /*008c*/ 	.byte	0x04, 0x1c
        /*008e*/ 	.short	(.L_39 - .L_38)


	//   ....[0]....
.L_38:
        /*0090*/ 	.word	0x000000c0


	//   ....[1]....
        /*0094*/ 	.word	0x000003f0


	//----- nvinfo : EIATTR_CRS_STACK_SIZE
	.align		4
.L_39:
        /*0098*/ 	.byte	0x04, 0x1e
        /*009a*/ 	.short	(.L_41 - .L_40)
.L_40:
        /*009c*/ 	.word	0x00000000


	//----- nvinfo : EIATTR_CBANK_PARAM_SIZE
	.align		4
.L_41:
        /*00a0*/ 	.byte	0x03, 0x19
        /*00a2*/ 	.short	0x0028


	//----- nvinfo : EIATTR_PARAM_CBANK
	.align		4
        /*00a4*/ 	.byte	0x04, 0x0a
        /*00a6*/ 	.short	(.L_43 - .L_42)
	.align		4
.L_42:
        /*00a8*/ 	.word	index@(.nv.constant0._Z16nn_weight_updatePfS_fS_ii)
        /*00ac*/ 	.short	0x0380
        /*00ae*/ 	.short	0x0028


	//----- nvinfo : EIATTR_SW_WAR
	.align		4
.L_43:
        /*00b0*/ 	.byte	0x04, 0x36
        /*00b2*/ 	.short	(.L_45 - .L_44)
.L_44:
        /*00b4*/ 	.word	0x00000008
.L_45:


//--------------------- .nv.info._Z11nn_diff_addPfS_ii --------------------------
	.section	.nv.info._Z11nn_diff_addPfS_ii,"",@"SHT_CUDA_INFO"
	.sectionflags	@""
	.align	4


	//----- nvinfo : EIATTR_CUDA_API_VERSION
	.align		4
        /*0000*/ 	.byte	0x04, 0x37
        /*0002*/ 	.short	(.L_47 - .L_46)
.L_46:
        /*0004*/ 	.word	0x00000082


	//----- nvinfo : EIATTR_KPARAM_INFO
	.align		4
.L_47:
        /*0008*/ 	.byte	0x04, 0x17
        /*000a*/ 	.short	(.L_49 - .L_48)
.L_48:
        /*000c*/ 	.word	0x00000000
        /*0010*/ 	.short	0x0003
        /*0012*/ 	.short	0x0014
        /*0014*/ 	.byte	0x00, 0xf0, 0x11, 0x00


	//----- nvinfo : EIATTR_KPARAM_INFO
	.align		4
.L_49:
        /*0018*/ 	.byte	0x04, 0x17
        /*001a*/ 	.short	(.L_51 - .L_50)
.L_50:
        /*001c*/ 	.word	0x00000000
        /*0020*/ 	.short	0x0002
        /*0022*/ 	.short	0x0010
        /*0024*/ 	.byte	0x00, 0xf0, 0x11, 0x00


	//----- nvinfo : EIATTR_KPARAM_INFO
	.align		4
.L_51:
        /*0028*/ 	.byte	0x04, 0x17
        /*002a*/ 	.short	(.L_53 - .L_52)
.L_52:
        /*002c*/ 	.word	0x00000000
        /*0030*/ 	.short	0x0001
        /*0032*/ 	.short	0x0008
        /*0034*/ 	.byte	0x00, 0xf5, 0x21, 0x00


	//----- nvinfo : EIATTR_KPARAM_INFO
	.align		4
.L_53:
        /*0038*/ 	.byte	0x04, 0x17
        /*003a*/ 	.short	(.L_55 - .L_54)
.L_54:
        /*003c*/ 	.word	0x00000000
        /*0040*/ 	.short	0x0000
        /*0042*/ 	.short	0x0000
        /*0044*/ 	.byte	0x00, 0xf5, 0x21, 0x00


	//----- nvinfo : EIATTR_SPARSE_MMA_MASK
	.align		4
.L_55:
        /*0048*/ 	.byte	0x03, 0x50
        /*004a*/ 	.short	0x0000


	//----- nvinfo : EIATTR_MAXREG_COUNT
	.align		4
        /*004c*/ 	.byte	0x03, 0x1b
        /*004e*/ 	.short	0x00ff


	//----- nvinfo : EIATTR_NUM_BARRIERS
	.align		4
        /*0050*/ 	.byte	0x02, 0x4c
        /*0052*/ 	.byte	0x01
	.zero		1


	//----- nvinfo : EIATTR_MERCURY_ISA_VERSION
	.align		4
        /*0054*/ 	.byte	0x03, 0x5f
        /*0056*/ 	.short	0x0101


	//----- nvinfo : EIATTR_VRC_CTA_INIT_COUNT
	.align		4
        /*0058*/ 	.byte	0x02, 0x4a
	.zero		1
	.zero		1


	//----- nvinfo : EIATTR_EXIT_INSTR_OFFSETS
	.align		4
        /*005c*/ 	.byte	0x04, 0x1c
        /*005e*/ 	.short	(.L_57 - .L_56)


	//   ....[0]....
.L_56:
        /*0060*/ 	.word	0x000001f0


	//   ....[1]....
        /*0064*/ 	.word	0x00000270


	//----- nvinfo : EIATTR_CBANK_PARAM_SIZE
	.align		4
.L_57:
        /*0068*/ 	.byte	0x03, 0x19
        /*006a*/ 	.short	0x0018


	//----- nvinfo : EIATTR_PARAM_CBANK
	.align		4
        /*006c*/ 	.byte	0x04, 0x0a
        /*006e*/ 	.short	(.L_59 - .L_58)
	.align		4
.L_58:
        /*0070*/ 	.word	index@(.nv.constant0._Z11nn_diff_addPfS_ii)
        /*0074*/ 	.short	0x0380
        /*0076*/ 	.short	0x0018


	//----- nvinfo : EIATTR_SW_WAR
	.align		4
.L_59:
        /*0078*/ 	.byte	0x04, 0x36
        /*007a*/ 	.short	(.L_61 - .L_60)
.L_60:
        /*007c*/ 	.word	0x00000008
.L_61:


//--------------------- .nv.info._Z7nn_diffPfS_S_ii --------------------------
	.section	.nv.info._Z7nn_diffPfS_S_ii,"",@"SHT_CUDA_INFO"
	.sectionflags	@""
	.align	4


	//----- nvinfo : EIATTR_CUDA_API_VERSION
	.align		4
        /*0000*/ 	.byte	0x04, 0x37
        /*0002*/ 	.short	(.L_63 - .L_62)
.L_62:
        /*0004*/ 	.word	0x00000082


	//----- nvinfo : EIATTR_KPARAM_INFO
	.align		4
.L_63:
        /*0008*/ 	.byte	0x04, 0x17
        /*000a*/ 	.short	(.L_65 - .L_64)
.L_64:
        /*000c*/ 	.word	0x00000000
        /*0010*/ 	.short	0x0004
        /*0012*/ 	.short	0x001c
        /*0014*/ 	.byte	0x00, 0xf0, 0x11, 0x00


	//----- nvinfo : EIATTR_KPARAM_INFO
	.align		4
.L_65:
        /*0018*/ 	.byte	0x04, 0x17
        /*001a*/ 	.short	(.L_67 - .L_66)
.L_66:
        /*001c*/ 	.word	0x00000000
        /*0020*/ 	.short	0x0003
        /*0022*/ 	.short	0x0018
        /*0024*/ 	.byte	0x00, 0xf0, 0x11, 0x00


	//----- nvinfo : EIATTR_KPARAM_INFO
	.align		4
.L_67:
        /*0028*/ 	.byte	0x04, 0x17
        /*002a*/ 	.short	(.L_69 - .L_68)
.L_68:
        /*002c*/ 	.word	0x00000000
        /*0030*/ 	.short	0x0002
        /*0032*/ 	.short	0x0010
        /*0034*/ 	.byte	0x00, 0xf5, 0x21, 0x00


	//----- nvinfo : EIATTR_KPARAM_INFO
	.align		4
.L_69:
        /*0038*/ 	.byte	0x04, 0x17
        /*003a*/ 	.short	(.L_71 - .L_70)
.L_70:
        /*003c*/ 	.word	0x00000000
        /*0040*/ 	.short	0x0001
        /*0042*/ 	.short	0x0008
        /*0044*/ 	.byte	0x00, 0xf5, 0x21, 0x00


	//----- nvinfo : EIATTR_KPARAM_INFO
	.align		4
.L_71:
        /*0048*/ 	.byte	0x04, 0x17
        /*004a*/ 	.short	(.L_73 - .L_72)
.L_72:
        /*004c*/ 	.word	0x00000000
        /*0050*/ 	.short	0x0000
        /*0052*/ 	.short	0x0000
        /*0054*/ 	.byte	0x00, 0xf5, 0x21, 0x00


	//----- nvinfo : EIATTR_SPARSE_MMA_MASK
	.align		4
.L_73:
        /*0058*/ 	.byte	0x03, 0x50
        /*005a*/ 	.short	0x0000


	//----- nvinfo : EIATTR_MAXREG_COUNT
	.align		4
        /*005c*/ 	.byte	0x03, 0x1b
        /*005e*/ 	.short	0x00ff


	//----- nvinfo : EIATTR_NUM_BARRIERS
	.align		4
        /*0060*/ 	.byte	0x02, 0x4c
        /*0062*/ 	.byte	0x01
	.zero		1


	//----- nvinfo : EIATTR_EXTERNS
	.align		4
        /*0064*/ 	.byte	0x04, 0x0f
        /*0066*/ 	.short	(.L_75 - .L_74)


	//   ....[0]....
	.align		4
.L_74:
        /*0068*/ 	.word	index@(vprintf)


	//----- nvinfo : EIATTR_MERCURY_ISA_VERSION
	.align		4
.L_75:
        /*006c*/ 	.byte	0x03, 0x5f
        /*006e*/ 	.short	0x0101


	//----- nvinfo : EIATTR_VRC_CTA_INIT_COUNT
	.align		4
        /*0070*/ 	.byte	0x02, 0x4a
	.zero		1
	.zero		1


	//----- nvinfo : EIATTR_SYSCALL_OFFSETS
	.align		4
        /*0074*/ 	.byte	0x04, 0x46
        /*0076*/ 	.short	(.L_77 - .L_76)


	//   ....[0]....
.L_76:
        /*0078*/ 	.word	0x000003f0


	//----- nvinfo : EIATTR_EXIT_INSTR_OFFSETS
	.align		4
.L_77:
        /*007c*/ 	.byte	0x04, 0x1c
        /*007e*/ 	.short	(.L_79 - .L_78)


	//   ....[0]....
.L_78:
        /*0080*/ 	.word	0x000000c0


	//   ....[1]....
        /*0084*/ 	.word	0x00000420


	//----- nvinfo : EIATTR_CRS_STACK_SIZE
	.align		4
.L_79:
        /*0088*/ 	.byte	0x04, 0x1e
        /*008a*/ 	.short	(.L_81 - .L_80)
.L_80:
        /*008c*/ 	.word	0x00000000


	//----- nvinfo : EIATTR_CBANK_PARAM_SIZE
	.align		4
.L_81:
        /*0090*/ 	.byte	0x03, 0x19
        /*0092*/ 	.short	0x0020


	//----- nvinfo : EIATTR_PARAM_CBANK
	.align		4
        /*0094*/ 	.byte	0x04, 0x0a
        /*0096*/ 	.short	(.L_83 - .L_82)
	.align		4
.L_82:
        /*0098*/ 	.word	index@(.nv.constant0._Z7nn_diffPfS_S_ii)
        /*009c*/ 	.short	0x0380
        /*009e*/ 	.short	0x0020


	//----- nvinfo : EIATTR_SW_WAR
	.align		4
.L_83:
        /*00a0*/ 	.byte	0x04, 0x36
        /*00a2*/ 	.short	(.L_85 - .L_84)
.L_84:
        /*00a4*/ 	.word	0x00000008
.L_85:


//--------------------- .nv.callgraph             --------------------------
	.section	.nv.callgraph,"",@"SHT_CUDA_CALLGRAPH"
	.align	4
	.sectionentsize	8
	.align		4
        /*0000*/ 	.word	0x00000000
	.align		4
        /*0004*/ 	.word	0xffffffff
	.align		4
        /*0008*/ 	.word	index@(_Z16nn_weight_updatePfS_fS_ii)
	.align		4
        /*000c*/ 	.word	index@(vprintf)
	.align		4
        /*0010*/ 	.word	index@(_Z7nn_diffPfS_S_ii)
	.align		4
        /*0014*/ 	.word	index@(vprintf)
	.align		4
        /*0018*/ 	.word	0x00000000
	.align		4
        /*001c*/ 	.word	0xfffffffe
	.align		4
        /*0020*/ 	.word	0x00000000
	.align		4
        /*0024*/ 	.word	0xfffffffd
	.align		4
        /*0028*/ 	.word	0x00000000
	.align		4
        /*002c*/ 	.word	0xfffffffc


//--------------------- .nv.constant4             --------------------------
	.section	.nv.constant4,"a",@progbits
	.align	8
	.align		8
.nv.constant4:
        /*0000*/ 	.dword	vprintf
	.align		8
        /*0008*/ 	.dword	$str
	.align		8
        /*0010*/ 	.dword	$str$1


//--------------------- .text._Z16nn_weight_updatePfS_fS_ii --------------------------
	.section	.text._Z16nn_weight_updatePfS_fS_ii,"ax",@progbits
	.align	128
        .global         _Z16nn_weight_updatePfS_fS_ii
        .type           _Z16nn_weight_updatePfS_fS_ii,@function
        .size           _Z16nn_weight_updatePfS_fS_ii,(.L_x_8 - _Z16nn_weight_updatePfS_fS_ii)
        .other          _Z16nn_weight_updatePfS_fS_ii,@"STO_CUDA_ENTRY STV_DEFAULT"
_Z16nn_weight_updatePfS_fS_ii:
.text._Z16nn_weight_updatePfS_fS_ii:
[----:B------:R-:W0:Y:S01]  /*0000*/  LDC R1, c[0x0][0x37c] ;  /* 0x0000df00ff017b82 */ /* 0x000e220000000800 */
[----:B------:R-:W1:Y:S01]  /*0010*/  S2R R16, SR_CTAID.X ;  /* 0x0000000000107919 */ /* 0x000e620000002500 */
[----:B------:R-:W2:Y:S01]  /*0020*/  LDCU UR5, c[0x0][0x2fc] ;  /* 0x00005f80ff0577ac */ /* 0x000ea20008000800 */
[----:B0-----:R-:W-:Y:S01]  /*0030*/  VIADD R1, R1, 0xffffffe0 ;  /* 0xffffffe001017836 */ /* 0x001fe20000000000 */
[----:B------:R-:W1:Y:S01]  /*0040*/  S2R R3, SR_TID.X ;  /* 0x0000000000037919 */ /* 0x000e620000002100 */
[----:B------:R-:W1:Y:S01]  /*0050*/  LDCU UR6, c[0x0][0x360] ;  /* 0x00006c00ff0677ac */ /* 0x000e620008000800 */
[----:B------:R-:W0:Y:S01]  /*0060*/  LDCU UR7, c[0x0][0x3a4] ;  /* 0x00007480ff0777ac */ /* 0x000e220008000800 */
[----:B------:R-:W3:Y:S02]  /*0070*/  LDCU UR4, c[0x0][0x2f8] ;  /* 0x00005f00ff0477ac */ /* 0x000ee40008000800 */
[----:B---3--:R-:W-:Y:S01]  /*0080*/  IADD3 R24, P1, PT, R1, UR4, RZ ;  /* 0x0000000401187c10 */ /* 0x008fe2000ff3e0ff */
[----:B-1----:R-:W-:-:S04]  /*0090*/  IMAD R16, R16, UR6, R3 ;  /* 0x0000000610107c24 */ /* 0x002fc8000f8e0203 */
[----:B--2---:R-:W-:Y:S01]  /*00a0*/  IMAD.X R25, RZ, RZ, UR5, P1 ;  /* 0x00000005ff197e24 */ /* 0x004fe200088e06ff */
[----:B0-----:R-:W-:-:S13]  /*00b0*/  ISETP.GE.AND P0, PT, R16, UR7, PT ;  /* 0x0000000710007c0c */ /* 0x001fda000bf06270 */
[----:B------:R-:W-:Y:S05]  /*00c0*/  @P0 EXIT ;  /* 0x000000000000094d */ /* 0x000fea0003800000 */
[----:B------:R-:W0:Y:S01]  /*00d0*/  LDC.64 R2, c[0x0][0x398] ;  /* 0x0000e600ff027b82 */ /* 0x000e220000000a00 */
[----:B------:R-:W0:Y:S01]  /*00e0*/  LDCU.64 UR36, c[0x0][0x358] ;  /* 0x00006b00ff2477ac */ /* 0x000e220008000a00 */
[----:B------:R-:W1:Y:S06]  /*00f0*/  LDCU.64 UR4, c[0x4][0x10] ;  /* 0x01000200ff0477ac */ /* 0x000e6c0008000a00 */
[----:B------:R-:W2:Y:S08]  /*0100*/  LDC R18, c[0x0][0x3a0] ;  /* 0x0000e800ff127b82 */ /* 0x000eb00000000800 */
[----:B------:R-:W3:Y:S01]  /*0110*/  LDC.64 R22, c[0x0][0x380] ;  /* 0x0000e000ff167b82 */ /* 0x000ee20000000a00 */
[----:B0-----:R-:W4:Y:S07]  /*0120*/  LDG.E R0, desc[UR36][R2.64] ;  /* 0x0000002402007981 */ /* 0x001f2e000c1e1900 */
[----:B------:R-:W0:Y:S01]  /*0130*/  LDC.64 R26, c[0x0][0x388] ;  /* 0x0000e200ff1a7b82 */ /* 0x000e220000000a00 */
[----:B------:R-:W5:Y:S01]  /*0140*/  LDG.E R5, desc[UR36][R2.64+0x4] ;  /* 0x0000042402057981 */ /* 0x000f62000c1e1900 */
[----:B---3--:R-:W-:-:S05]  /*0150*/  IMAD.WIDE R22, R16, 0x4, R22 ;  /* 0x0000000410167825 */ /* 0x008fca00078e0216 */
[----:B------:R-:W3:Y:S01]  /*0160*/  LDG.E R10, desc[UR36][R22.64] ;  /* 0x00000024160a7981 */ /* 0x000ee2000c1e1900 */
[----:B----4-:R-:W-:-:S04]  /*0170*/  FSETP.GEU.AND P0, PT, R0, 9999999, PT ;  /* 0x4b18967f0000780b */ /* 0x010fc80003f0e000 */
[----:B------:R-:W-:Y:S02]  /*0180*/  FSEL R0, R0, 9999999, !P0 ;  /* 0x4b18967f00007808 */ /* 0x000fe40004000000 */
[----:B------:R-:W-:Y:S02]  /*0190*/  SEL R17, RZ, 0xffffffff, !P0 ;  /* 0xffffffffff117807 */ /* 0x000fe40004000000 */
[----:B-----5:R-:W-:-:S04]  /*01a0*/  FSETP.GEU.AND P1, PT, R5, R0, PT ;  /* 0x000000000500720b */ /* 0x020fc80003f2e000 */
[----:B------:R-:W-:-:S05]  /*01b0*/  SEL R17, R17, 0x1, P1 ;  /* 0x0000000111117807 */ /* 0x000fca0000800000 */
[----:B--2---:R-:W-:-:S04]  /*01c0*/  IMAD R19, R17, R18, R16 ;  /* 0x0000001211137224 */ /* 0x004fc800078e0210 */
[----:B0-----:R-:W-:-:S05]  /*01d0*/  IMAD.WIDE R26, R19, 0x4, R26 ;  /* 0x00000004131a7825 */ /* 0x001fca00078e021a */
[----:B------:R-:W2:Y:S01]  /*01e0*/  LDG.E R8, desc[UR36][R26.64] ;  /* 0x000000241a087981 */ /* 0x000ea2000c1e1900 */
[----:B---3--:R-:W-:Y:S01]  /*01f0*/  F2F.F64.F32 R10, R10 ;  /* 0x0000000a000a7310 */ /* 0x008fe20000201800 */
[----:B------:R-:W-:Y:S02]  /*0200*/  MOV R2, 0x0 ;  /* 0x0000000000027802 */ /* 0x000fe40000000f00 */
[----:B------:R0:W-:Y:S02]  /*0210*/  STL.128 [R1], R16 ;  /* 0x0000001001007387 */ /* 0x0001e40000100c00 */
[----:B------:R0:W3:Y:S01]  /*0220*/  LDC.64 R12, c[0x4][R2] ;  /* 0x01000000020c7b82 */ /* 0x0000e20000000a00 */
[----:B-1----:R-:W-:Y:S01]  /*0230*/  MOV R4, UR4 ;  /* 0x0000000400047c02 */ /* 0x002fe20008000f00 */
[----:B------:R-:W-:Y:S01]  /*0240*/  IMAD.U32 R5, RZ, RZ, UR5 ;  /* 0x00000005ff057e24 */ /* 0x000fe2000f8e00ff */
[----:B------:R-:W-:Y:S01]  /*0250*/  MOV R7, R25 ;  /* 0x0000001900077202 */ /* 0x000fe20000000f00 */
[----:B------:R-:W-:Y:S01]  /*0260*/  IMAD.MOV.U32 R6, RZ, RZ, R24 ;  /* 0x000000ffff067224 */ /* 0x000fe200078e0018 */
[----:B--2---:R-:W1:Y:S02]  /*0270*/  F2F.F64.F32 R8, R8 ;  /* 0x0000000800087310 */ /* 0x004e640000201800 */
[----:B-1-3--:R0:W-:Y:S04]  /*0280*/  STL.128 [R1+0x10], R8 ;  /* 0x0000100801007387 */ /* 0x00a1e80000100c00 */
[----:B------:R-:W-:-:S07]  /*0290*/  LEPC R20, `(.L_x_0) ;  /* 0x000000001014794e */ /* 0x000fce0000000000 */
[----:B0-----:R-:W-:Y:S05]  /*02a0*/  CALL.ABS.NOINC R12 ;  /* 0x000000000c007343 */ /* 0x001fea0003c00000 */
.L_x_0:
[----:B------:R-:W2:Y:S01]  /*02b0*/  LDG.E R3, desc[UR36][R26.64] ;  /* 0x000000241a037981 */ /* 0x000ea2000c1e1900 */
[----:B------:R-:W0:Y:S01]  /*02c0*/  LDCU UR4, c[0x0][0x390] ;  /* 0x00007200ff0477ac */ /* 0x000e220008000800 */
[----:B------:R-:W1:Y:S02]  /*02d0*/  LDC R18, c[0x0][0x3a0] ;  /* 0x0000e800ff127b82 */ /* 0x000e640000000800 */
[----:B------:R-:W2:Y:S02]  /*02e0*/  LDG.E R0, desc[UR36][R22.64] ;  /* 0x0000002416007981 */ /* 0x000ea4000c1e1900 */
[----:B--2---:R-:W-:-:S04]  /*02f0*/  FADD R0, -R3, R0 ;  /* 0x0000000003007221 */ /* 0x004fc80000000100 */
[----:B0-----:R-:W-:Y:S01]  /*0300*/  FFMA R3, R0, UR4, R3 ;  /* 0x0000000400037c23 */ /* 0x001fe20008000003 */
[----:B-1----:R0:W-:Y:S01]  /*0310*/  STL.128 [R1], R16 ;  /* 0x0000001001007387 */ /* 0x0021e20000100c00 */
[----:B------:R0:W1:Y:S01]  /*0320*/  LDC.64 R12, c[0x4][R2] ;  /* 0x01000000020c7b82 */ /* 0x0000620000000a00 */
[----:B------:R-:W2:Y:S02]  /*0330*/  LDCU.64 UR4, c[0x4][0x10] ;  /* 0x01000200ff0477ac */ /* 0x000ea40008000a00 */
[----:B------:R0:W-:Y:S04]  /*0340*/  STG.E desc[UR36][R26.64], R3 ;  /* 0x000000031a007986 */ /* 0x0001e8000c101924 */
[----:B------:R-:W3:Y:S01]  /*0350*/  LDG.E R10, desc[UR36][R22.64] ;  /* 0x00000024160a7981 */ /* 0x000ee2000c1e1900 */
[----:B------:R-:W-:Y:S01]  /*0360*/  F2F.F64.F32 R8, R3 ;  /* 0x0000000300087310 */ /* 0x000fe20000201800 */
[----:B------:R-:W-:Y:S01]  /*0370*/  IMAD.MOV.U32 R6, RZ, RZ, R24 ;  /* 0x000000ffff067224 */ /* 0x000fe200078e0018 */
[----:B------:R-:W-:Y:S01]  /*0380*/  MOV R7, R25 ;  /* 0x0000001900077202 */ /* 0x000fe20000000f00 */
[----:B--2---:R-:W-:Y:S01]  /*0390*/  IMAD.U32 R4, RZ, RZ, UR4 ;  /* 0x00000004ff047e24 */ /* 0x004fe2000f8e00ff */
[----:B------:R-:W-:-:S04]  /*03a0*/  MOV R5, UR5 ;  /* 0x0000000500057c02 */ /* 0x000fc80008000f00 */
[----:B---3--:R-:W2:Y:S02]  /*03b0*/  F2F.F64.F32 R10, R10 ;  /* 0x0000000a000a7310 */ /* 0x008ea40000201800 */
[----:B-12---:R0:W-:Y:S02]  /*03c0*/  STL.128 [R1+0x10], R8 ;  /* 0x0000100801007387 */ /* 0x0061e40000100c00 */
[----:B------:R-:W-:-:S07]  /*03d0*/  LEPC R20, `(.L_x_1) ;  /* 0x000000001014794e */ /* 0x000fce0000000000 */
[----:B0-----:R-:W-:Y:S05]  /*03e0*/  CALL.ABS.NOINC R12 ;  /* 0x000000000c007343 */ /* 0x001fea0003c00000 */
.L_x_1:
[----:B------:R-:W-:Y:S05]  /*03f0*/  EXIT ;  /* 0x000000000000794d */ /* 0x000fea0003800000 */
.L_x_2:
[----:B------:R-:W-:-:S00]  /*0400*/  BRA `(.L_x_2) ;  /* 0xfffffffc00fc7947 */ /* 0x000fc0000383ffff */
[----:B------:R-:W-:-:S00]  /*0410*/  NOP ;  /* 0x0000000000007918 */ /* 0x000fc00000000000 */
        /* <DEDUP_REMOVED lines=14> */
.L_x_8:


//--------------------- .text._Z11nn_diff_addPfS_ii --------------------------
	.section	.text._Z11nn_diff_addPfS_ii,"ax",@progbits
	.align	128
        .global         _Z11nn_diff_addPfS_ii
        .type           _Z11nn_diff_addPfS_ii,@function
        .size           _Z11nn_diff_addPfS_ii,(.L_x_9 - _Z11nn_diff_addPfS_ii)
        .other          _Z11nn_diff_addPfS_ii,@"STO_CUDA_ENTRY STV_DEFAULT"
_Z11nn_diff_addPfS_ii:
.text._Z11nn_diff_addPfS_ii:
[----:B------:R-:W-:Y:S01]  /*0000*/  LDC R1, c[0x0][0x37c] ;  /* 0x0000df00ff017b82 */ /* 0x000fe20000000800 */
[----:B------:R-:W0:Y:S07]  /*0010*/  S2R R7, SR_TID.X ;  /* 0x0000000000077919 */ /* 0x000e2e0000002100 */
[----:B------:R-:W1:Y:S01]  /*0020*/  LDC.64 R2, c[0x0][0x380] ;  /* 0x0000e000ff027b82 */ /* 0x000e620000000a00 */
[----:B------:R-:W0:Y:S01]  /*0030*/  LDCU UR8, c[0x0][0x360] ;  /* 0x00006c00ff0877ac */ /* 0x000e220008000800 */
[----:B------:R-:W0:Y:S01]  /*0040*/  S2R R6, SR_CTAID.X ;  /* 0x0000000000067919 */ /* 0x000e220000002500 */
[----:B------:R-:W2:Y:S01]  /*0050*/  LDCU.64 UR6, c[0x0][0x358] ;  /* 0x00006b00ff0677ac */ /* 0x000ea20008000a00 */
[----:B0-----:R-:W-:-:S04]  /*0060*/  IMAD R5, R6, UR8, R7 ;  /* 0x0000000806057c24 */ /* 0x001fc8000f8e0207 */
[----:B-1----:R-:W-:-:S06]  /*0070*/  IMAD.WIDE.U32 R2, R5, 0x4, R2 ;  /* 0x0000000405027825 */ /* 0x002fcc00078e0002 */
[----:B--2---:R-:W2:Y:S01]  /*0080*/  LDG.E R2, desc[UR6][R2.64] ;  /* 0x0000000602027981 */ /* 0x004ea2000c1e1900 */
[----:B------:R-:W0:Y:S01]  /*0090*/  S2UR UR5, SR_CgaCtaId ;  /* 0x00000000000579c3 */ /* 0x000e220000008800 */
[----:B------:R-:W-:Y:S01]  /*00a0*/  UMOV UR4, 0x400 ;  /* 0x0000040000047882 */ /* 0x000fe20000000000 */
[----:B------:R-:W-:Y:S01]  /*00b0*/  UISETP.GE.U32.AND UP0, UPT, UR8, 0x2, UPT ;  /* 0x000000020800788c */ /* 0x000fe2000bf06070 */
[----:B------:R-:W-:Y:S01]  /*00c0*/  ISETP.NE.AND P0, PT, R7, RZ, PT ;  /* 0x000000ff0700720c */ /* 0x000fe20003f05270 */
[----:B0-----:R-:W-:-:S06]  /*00d0*/  ULEA UR4, UR5, UR4, 0x18 ;  /* 0x0000000405047291 */ /* 0x001fcc000f8ec0ff */
[----:B------:R-:W-:-:S05]  /*00e0*/  LEA R5, R7, UR4, 0x2 ;  /* 0x0000000407057c11 */ /* 0x000fca000f8e10ff */
[----:B--2---:R0:W-:Y:S01]  /*00f0*/  STS [R5], R2 ;  /* 0x0000000205007388 */ /* 0x0041e20000000800 */
[----:B------:R-:W-:Y:S06]  /*0100*/  BAR.SYNC.DEFER_BLOCKING 0x0 ;  /* 0x0000000000007b1d */ /* 0x000fec0000010000 */
[----:B------:R-:W-:Y:S05]  /*0110*/  BRA.U !UP0, `(.L_x_3) ;  /* 0x0000000108347547 */ /* 0x000fea000b800000 */
[----:B------:R-:W-:-:S07]  /*0120*/  HFMA2 R0, -RZ, RZ, 0, 5.9604644775390625e-08 ;  /* 0x00000001ff007431 */ /* 0x000fce00000001ff */
.L_x_4:
[----:B------:R-:W-:-:S05]  /*0130*/  SHF.L.U32 R8, R0, 0x1, RZ ;  /* 0x0000000100087819 */ /* 0x000fca00000006ff */
[----:B0-----:R-:W-:-:S05]  /*0140*/  VIADD R2, R8, 0xffffffff ;  /* 0xffffffff08027836 */ /* 0x001fca0000000000 */
[----:B------:R-:W-:-:S13]  /*0150*/  LOP3.LUT P1, RZ, R2, R7, RZ, 0xc0, !PT ;  /* 0x0000000702ff7212 */ /* 0x000fda000782c0ff */
[----:B------:R-:W-:Y:S01]  /*0160*/  @!P1 LEA R2, R0, R5, 0x2 ;  /* 0x0000000500029211 */ /* 0x000fe200078e10ff */
[----:B------:R-:W-:Y:S01]  /*0170*/  @!P1 LDS R3, [R5] ;  /* 0x0000000005039984 */ /* 0x000fe20000000800 */
[----:B------:R-:W-:-:S04]  /*0180*/  IMAD.MOV.U32 R0, RZ, RZ, R8 ;  /* 0x000000ffff007224 */ /* 0x000fc800078e0008 */
[----:B------:R-:W0:Y:S02]  /*0190*/  @!P1 LDS R2, [R2] ;  /* 0x0000000002029984 */ /* 0x000e240000000800 */
[----:B0-----:R-:W-:-:S05]  /*01a0*/  @!P1 FADD R4, R2, R3 ;  /* 0x0000000302049221 */ /* 0x001fca0000000000 */
[----:B------:R1:W-:Y:S01]  /*01b0*/  @!P1 STS [R5], R4 ;  /* 0x0000000405009388 */ /* 0x0003e20000000800 */
[----:B------:R-:W-:Y:S01]  /*01c0*/  BAR.SYNC.DEFER_BLOCKING 0x0 ;  /* 0x0000000000007b1d */ /* 0x000fe20000010000 */
[----:B------:R-:W-:-:S13]  /*01d0*/  ISETP.GE.U32.AND P1, PT, R8, UR8, PT ;  /* 0x0000000808007c0c */ /* 0x000fda000bf26070 */
[----:B-1----:R-:W-:Y:S05]  /*01e0*/  @!P1 BRA `(.L_x_4) ;  /* 0xfffffffc00d09947 */ /* 0x002fea000383ffff */
.L_x_3:
[----:B------:R-:W-:Y:S05]  /*01f0*/  @P0 EXIT ;  /* 0x000000000000094d */ /* 0x000fea0003800000 */
[----:B------:R-:W1:Y:S01]  /*0200*/  S2UR UR5, SR_CgaCtaId ;  /* 0x00000000000579c3 */ /* 0x000e620000008800 */
[----:B------:R-:W-:-:S07]  /*0210*/  UMOV UR4, 0x400 ;  /* 0x0000040000047882 */ /* 0x000fce0000000000 */
[----:B0-----:R-:W0:Y:S01]  /*0220*/  LDC.64 R2, c[0x0][0x388] ;  /* 0x0000e200ff027b82 */ /* 0x001e220000000a00 */
[----:B-1----:R-:W-:Y:S01]  /*0230*/  ULEA UR4, UR5, UR4, 0x18 ;  /* 0x0000000405047291 */ /* 0x002fe2000f8ec0ff */
[----:B0-----:R-:W-:-:S08]  /*0240*/  IMAD.WIDE.U32 R2, R6, 0x4, R2 ;  /* 0x0000000406027825 */ /* 0x001fd000078e0002 */
[----:B------:R-:W0:Y:S04]  /*0250*/  LDS R5, [UR4] ;  /* 0x00000004ff057984 */ /* 0x000e280008000800 */
[----:B0-----:R-:W-:Y:S01]  /*0260*/  STG.E desc[UR6][R2.64], R5 ;  /* 0x0000000502007986 */ /* 0x001fe2000c101906 */
[----:B------:R-:W-:Y:S05]  /*0270*/  EXIT ;  /* 0x000000000000794d */ /* 0x000fea0003800000 */
.L_x_5:
        /* <DEDUP_REMOVED lines=16> */
.L_x_9:


//--------------------- .text._Z7nn_diffPfS_S_ii  --------------------------
	.section	.text._Z7nn_diffPfS_S_ii,"ax",@progbits
	.align	128
        .global         _Z7nn_diffPfS_S_ii
        .type           _Z7nn_diffPfS_S_ii,@function
        .size           _Z7nn_diffPfS_S_ii,(.L_x_10 - _Z7nn_diffPfS_S_ii)
        .other          _Z7nn_diffPfS_S_ii,@"STO_CUDA_ENTRY STV_DEFAULT"
_Z7nn_diffPfS_S_ii:
.text._Z7nn_diffPfS_S_ii:
        /* <DEDUP_REMOVED lines=8> */
[----:B---3--:R-:W-:-:S04]  /*0080*/  IADD3 R6, P1, PT, R1, UR4, RZ ;  /* 0x0000000401067c10 */ /* 0x008fc8000ff3e0ff */
[----:B--2---:R-:W-:Y:S01]  /*0090*/  IADD3.X R7, PT, PT, RZ, UR5, RZ, P1, !PT ;  /* 0x00000005ff077c10 */ /* 0x004fe20008ffe4ff */
[----:B-1----:R-:W-:-:S05]  /*00a0*/  IMAD R0, R0, UR6, R3 ;  /* 0x0000000600007c24 */ /* 0x002fca000f8e0203 */
[----:B0-----:R-:W-:-:S13]  /*00b0*/  ISETP.GE.AND P0, PT, R0, UR7, PT ;  /* 0x0000000700007c0c */ /* 0x001fda000bf06270 */
[----:B------:R-:W-:Y:S05]  /*00c0*/  @P0 EXIT ;  /* 0x000000000000094d */ /* 0x000fea0003800000 */
[----:B------:R-:W0:Y:S01]  /*00d0*/  LDC R10, c[0x0][0x398] ;  /* 0x0000e600ff0a7b82 */ /* 0x000e220000000800 */
[----:B------:R-:W-:Y:S01]  /*00e0*/  ISETP.GE.AND P2, PT, R0, RZ, PT ;  /* 0x000000ff0000720c */ /* 0x000fe20003f46270 */
[----:B------:R-:W1:Y:S06]  /*00f0*/  LDCU.64 UR4, c[0x0][0x358] ;  /* 0x00006b00ff0477ac */ /* 0x000e6c0008000a00 */
[----:B------:R-:W2:Y:S08]  /*0100*/  LDC.64 R16, c[0x0][0x388] ;  /* 0x0000e200ff107b82 */ /* 0x000eb00000000a00 */
[----:B------:R-:W3:Y:S01]  /*0110*/  LDC.64 R18, c[0x0][0x390] ;  /* 0x0000e400ff127b82 */ /* 0x000ee20000000a00 */
[----:B0-----:R-:W-:-:S04]  /*0120*/  IABS R9, R10 ;  /* 0x0000000a00097213 */ /* 0x001fc80000000000 */
[----:B------:R-:W0:Y:S01]  /*0130*/  I2F.RP R4, R9 ;  /* 0x0000000900047306 */ /* 0x000e220000209400 */
[----:B--2---:R-:W-:-:S07]  /*0140*/  IMAD.WIDE R16, R0, 0x4, R16 ;  /* 0x0000000400107825 */ /* 0x004fce00078e0210 */
[----:B0-----:R-:W0:Y:S02]  /*0150*/  MUFU.RCP R4, R4 ;  /* 0x0000000400047308 */ /* 0x001e240000001000 */
[----:B0-----:R-:W-:-:S06]  /*0160*/  VIADD R2, R4, 0xffffffe ;  /* 0x0ffffffe04027836 */ /* 0x001fcc0000000000 */
[----:B------:R0:W2:Y:S02]  /*0170*/  F2I.FTZ.U32.TRUNC.NTZ R3, R2 ;  /* 0x0000000200037305 */ /* 0x0000a4000021f000 */
[----:B0-----:R-:W-:Y:S01]  /*0180*/  IMAD.MOV.U32 R2, RZ, RZ, RZ ;  /* 0x000000ffff027224 */ /* 0x001fe200078e00ff */
[----:B--2---:R-:W-:-:S05]  /*0190*/  IADD3 R8, PT, PT, RZ, -R3, RZ ;  /* 0x80000003ff087210 */ /* 0x004fca0007ffe0ff */
[----:B------:R-:W-:Y:S01]  /*01a0*/  IMAD R5, R8, R9, RZ ;  /* 0x0000000908057224 */ /* 0x000fe200078e02ff */
[----:B------:R-:W-:-:S03]  /*01b0*/  IABS R8, R0 ;  /* 0x0000000000087213 */ /* 0x000fc60000000000 */
[----:B------:R-:W-:Y:S02]  /*01c0*/  IMAD.HI.U32 R3, R3, R5, R2 ;  /* 0x0000000503037227 */ /* 0x000fe400078e0002 */
[----:B------:R-:W0:Y:S04]  /*01d0*/  LDC.64 R4, c[0x0][0x380] ;  /* 0x0000e000ff047b82 */ /* 0x000e280000000a00 */
[----:B------:R-:W-:-:S05]  /*01e0*/  IMAD.HI.U32 R3, R3, R8, RZ ;  /* 0x0000000803037227 */ /* 0x000fca00078e00ff */
[----:B------:R-:W-:-:S05]  /*01f0*/  IADD3 R3, PT, PT, -R3, RZ, RZ ;  /* 0x000000ff03037210 */ /* 0x000fca0007ffe1ff */
[C---:B------:R-:W-:Y:S02]  /*0200*/  IMAD R2, R9.reuse, R3, R8 ;  /* 0x0000000309027224 */ /* 0x040fe400078e0208 */
[----:B-1----:R-:W2:Y:S03]  /*0210*/  LDG.E R8, desc[UR4][R16.64] ;  /* 0x0000000410087981 */ /* 0x002ea6000c1e1900 */
[----:B------:R-:W-:-:S13]  /*0220*/  ISETP.GT.U32.AND P0, PT, R9, R2, PT ;  /* 0x000000020900720c */ /* 0x000fda0003f04070 */
[----:B------:R-:W-:Y:S01]  /*0230*/  @!P0 IMAD.IADD R2, R2, 0x1, -R9 ;  /* 0x0000000102028824 */ /* 0x000fe200078e0a09 */
[----:B------:R-:W-:-:S04]  /*0240*/  ISETP.NE.AND P0, PT, R10, RZ, PT ;  /* 0x000000ff0a00720c */ /* 0x000fc80003f05270 */
[----:B------:R-:W-:-:S13]  /*0250*/  ISETP.GT.U32.AND P1, PT, R9, R2, PT ;  /* 0x000000020900720c */ /* 0x000fda0003f24070 */
[----:B------:R-:W-:-:S05]  /*0260*/  @!P1 IADD3 R2, PT, PT, R2, -R9, RZ ;  /* 0x8000000902029210 */ /* 0x000fca0007ffe0ff */
[----:B------:R-:W-:Y:S01]  /*0270*/  @!P2 IMAD.MOV R2, RZ, RZ, -R2 ;  /* 0x000000ffff02a224 */ /* 0x000fe200078e0a02 */
[----:B------:R-:W-:-:S05]  /*0280*/  @!P0 LOP3.LUT R2, RZ, R10, RZ, 0x33, !PT ;  /* 0x0000000aff028212 */ /* 0x000fca00078e33ff */
[----:B0-----:R-:W-:-:S05]  /*0290*/  IMAD.WIDE R4, R2, 0x4, R4 ;  /* 0x0000000402047825 */ /* 0x001fca00078e0204 */
[----:B------:R-:W2:Y:S01]  /*02a0*/  LDG.E R3, desc[UR4][R4.64] ;  /* 0x0000000404037981 */ /* 0x000ea2000c1e1900 */
[----:B---3--:R-:W-:-:S04]  /*02b0*/  IMAD.WIDE R18, R0, 0x4, R18 ;  /* 0x0000000400127825 */ /* 0x008fc800078e0212 */
[----:B--2---:R-:W-:-:S04]  /*02c0*/  FADD R3, R3, -R8 ;  /* 0x8000000803037221 */ /* 0x004fc80000000000 */
[----:B------:R-:W-:-:S05]  /*02d0*/  FMUL R21, R3, R3 ;  /* 0x0000000303157220 */ /* 0x000fca0000400000 */
[----:B------:R0:W-:Y:S04]  /*02e0*/  STG.E desc[UR4][R18.64], R21 ;  /* 0x0000001512007986 */ /* 0x0001e8000c101904 */
[----:B------:R1:W2:Y:S04]  /*02f0*/  LDG.E R3, desc[UR4][R4.64] ;  /* 0x0000000404037981 */ /* 0x0002a8000c1e1900 */
[----:B------:R-:W3:Y:S01]  /*0300*/  LDG.E R12, desc[UR4][R16.64] ;  /* 0x00000004100c7981 */ /* 0x000ee2000c1e1900 */
[----:B------:R-:W4:Y:S01]  /*0310*/  F2F.F64.F32 R8, R21 ;  /* 0x0000001500087310 */ /* 0x000f220000201800 */
[----:B------:R-:W-:Y:S01]  /*0320*/  MOV R14, 0x0 ;  /* 0x00000000000e7802 */ /* 0x000fe20000000f00 */
[----:B------:R-:W1:Y:S01]  /*0330*/  LDCU.64 UR4, c[0x4][0x8] ;  /* 0x01000100ff0477ac */ /* 0x000e620008000a00 */
[----:B------:R0:W-:Y:S04]  /*0340*/  STL [R1], R0 ;  /* 0x0000000001007387 */ /* 0x0001e80000100800 */
[----:B------:R0:W-:Y:S01]  /*0350*/  STL [R1+0x10], R2 ;  /* 0x0000100201007387 */ /* 0x0001e20000100800 */
[----:B------:R-:W0:Y:S03]  /*0360*/  LDC.64 R14, c[0x4][R14] ;  /* 0x010000000e0e7b82 */ /* 0x000e260000000a00 */
[----:B----4-:R4:W-:Y:S01]  /*0370*/  STL.64 [R1+0x8], R8 ;  /* 0x0000080801007387 */ /* 0x0109e20000100a00 */
[----:B-1----:R-:W-:Y:S01]  /*0380*/  MOV R4, UR4 ;  /* 0x0000000400047c02 */ /* 0x002fe20008000f00 */
[----:B------:R-:W-:Y:S01]  /*0390*/  IMAD.U32 R5, RZ, RZ, UR5 ;  /* 0x00000005ff057e24 */ /* 0x000fe2000f8e00ff */
[----:B--2---:R-:W1:Y:S08]  /*03a0*/  F2F.F64.F32 R10, R3 ;  /* 0x00000003000a7310 */ /* 0x004e700000201800 */
[----:B---3--:R-:W2:Y:S01]  /*03b0*/  F2F.F64.F32 R12, R12 ;  /* 0x0000000c000c7310 */ /* 0x008ea20000201800 */
[----:B-1----:R4:W-:Y:S04]  /*03c0*/  STL.64 [R1+0x18], R10 ;  /* 0x0000180a01007387 */ /* 0x0029e80000100a00 */
[----:B0-2---:R4:W-:Y:S02]  /*03d0*/  STL.64 [R1+0x20], R12 ;  /* 0x0000200c01007387 */ /* 0x0059e40000100a00 */
[----:B------:R-:W-:-:S07]  /*03e0*/  LEPC R20, `(.L_x_6) ;  /* 0x000000001014794e */ /* 0x000fce0000000000 */
[----:B----4-:R-:W-:Y:S05]  /*03f0*/  CALL.ABS.NOINC R14 ;  /* 0x000000000e007343 */ /* 0x010fea0003c00000 */
.L_x_6:
[----:B------:R-:W-:Y:S05]  /*0400*/  WARPSYNC.ALL ;  /* 0x0000000000007948 */ /* 0x000fea0003800000 */
[----:B------:R-:W-:Y:S06]  /*0410*/  BAR.SYNC.DEFER_BLOCKING 0x0 ;  /* 0x0000000000007b1d */ /* 0x000fec0000010000 */
[----:B------:R-:W-:Y:S05]  /*0420*/  EXIT ;  /* 0x000000000000794d */ /* 0x000fea0003800000 */
.L_x_7:
        /* <DEDUP_REMOVED lines=13> */
.L_x_10:


//--------------------- .nv.global.init           --------------------------
	.section	.nv.global.init,"aw",@progbits
.nv.global.init:
	.type		$str,@object
	.size		$str,($str$1 - $str)
$str:
        /*0000*/ 	.byte	0x25, 0x64, 0x20, 0x25, 0x66, 0x20, 0x25, 0x64, 0x3a, 0x25, 0x66, 0x20, 0x25, 0x66, 0x0a, 0x00
	.type		$str$1,@object
	.size		$str$1,(.L_1 - $str$1)
$str$1:
        /*0010*/ 	.byte	0x69, 0x3a, 0x25, 0x64, 0x20, 0x6c, 0x6f, 0x63, 0x61, 0x74, 0x69, 0x6f, 0x6e, 0x3a, 0x25, 0x64
        /*0020*/ 	.byte	0x20, 0x63, 0x6f, 0x6c, 0x75, 0x6d, 0x6e, 0x5f, 0x73, 0x69, 0x7a, 0x65, 0x3a, 0x25, 0x64, 0x20
        /*0030*/ 	.byte	0x77, 0x65, 0x69, 0x67, 0x68, 0x74, 0x3a, 0x25, 0x66, 0x20, 0x69, 0x6e, 0x64, 0x65, 0x78, 0x3a
        /*0040*/ 	.byte	0x25, 0x64, 0x20, 0x69, 0x6e, 0x70, 0x75, 0x74, 0x3a, 0x25, 0x66, 0x0a, 0x00
.L_1:


//--------------------- .nv.shared.reserved.0     --------------------------
	.section	.nv.shared.reserved.0,"aw",@nobits
	.weak		__nv_reservedSMEM_offset_0_alias
	.size		__nv_reservedSMEM_offset_0_alias, 0, 64
	.other		__nv_reservedSMEM_offset_0_alias,@"STO_CUDA_RESERVED_SHARED STV_DEFAULT"
__nv_reservedSMEM_offset_0_alias:
	.zero		0
	.zero		64


//--------------------- .nv.shared._Z11nn_diff_addPfS_ii --------------------------
	.section	.nv.shared._Z11nn_diff_addPfS_ii,"aw",@nobits
	.sectionflags	@""
	.align	4
.nv.shared._Z11nn_diff_addPfS_ii:
	.zero		1056


//--------------------- .nv.constant0._Z16nn_weight_updatePfS_fS_ii --------------------------
	.section	.nv.constant0._Z16nn_weight_updatePfS_fS_ii,"a",@progbits
	.sectionflags	@""
	.align	4
.nv.constant0._Z16nn_weight_updatePfS_fS_ii:
	.zero		936


//--------------------- .nv.constant0._Z11nn_diff_addPfS_ii --------------------------
	.section	.nv.constant0._Z11nn_diff_addPfS_ii,"a",@progbits
	.sectionflags	@""
	.align	4
.nv.constant0._Z11nn_diff_addPfS_ii:
	.zero		920


//--------------------- .nv.constant0._Z7nn_diffPfS_S_ii --------------------------
	.section	.nv.constant0._Z7nn_diffPfS_S_ii,"a",@progbits
	.sectionflags	@""
	.align	4
.nv.constant0._Z7nn_diffPfS_S_ii:
	.zero		928


//--------------------- SYMBOLS --------------------------

	.type		.nv.reservedSmem.offset0,@object
	.size		.nv.reservedSmem.offset0,0x4
	.type		.nv.reservedSmem.cap,@object
	.size		.nv.reservedSmem.cap,0x4
	.type		vprintf,@function
